//
// Generated by NVIDIA NVVM Compiler
//
// Compiler Build ID: CL-36424714
// Cuda compilation tools, release 13.0, V13.0.88
// Based on NVVM 20.0.0
//

.version 9.0
.target sm_100
.address_size 64

	// .globl	_Z7gpu_addPKfS0_Pfi

.visible .entry _Z7gpu_addPKfS0_Pfi(
	.param .u64 .ptr .align 1 _Z7gpu_addPKfS0_Pfi_param_0,
	.param .u64 .ptr .align 1 _Z7gpu_addPKfS0_Pfi_param_1,
	.param .u64 .ptr .align 1 _Z7gpu_addPKfS0_Pfi_param_2,
	.param .u32 _Z7gpu_addPKfS0_Pfi_param_3
)
{
	.reg .pred 	%p<2>;
	.reg .b32 	%r<12>;
	.reg .b32 	%f<4>;
	.reg .b64 	%rd<11>;

	ld.param.u64 	%rd1, [_Z7gpu_addPKfS0_Pfi_param_0];
	ld.param.u64 	%rd2, [_Z7gpu_addPKfS0_Pfi_param_1];
	ld.param.u64 	%rd3, [_Z7gpu_addPKfS0_Pfi_param_2];
	ld.param.u32 	%r2, [_Z7gpu_addPKfS0_Pfi_param_3];
	mov.u32 	%r3, %ctaid.x;
	mov.u32 	%r4, %nctaid.x;
	mov.u32 	%r5, %ctaid.y;
	mad.lo.s32 	%r6, %r3, %r4, %r5;
	mov.u32 	%r7, %ntid.x;
	mov.u32 	%r8, %ntid.y;
	mov.u32 	%r9, %tid.x;
	mov.u32 	%r10, %tid.y;
	mad.lo.s32 	%r11, %r6, %r8, %r9;
	mad.lo.s32 	%r1, %r11, %r7, %r10;
	setp.ge.s32 	%p1, %r1, %r2;
	@%p1 bra 	$L__BB0_2;
	cvta.to.global.u64 	%rd4, %rd1;
	cvta.to.global.u64 	%rd5, %rd2;
	cvta.to.global.u64 	%rd6, %rd3;
	mul.wide.s32 	%rd7, %r1, 4;
	add.s64 	%rd8, %rd4, %rd7;
	ld.global.f32 	%f1, [%rd8];
	add.s64 	%rd9, %rd5, %rd7;
	ld.global.f32 	%f2, [%rd9];
	add.f32 	%f3, %f1, %f2;
	add.s64 	%rd10, %rd6, %rd7;
	st.global.f32 	[%rd10], %f3;
$L__BB0_2:
	ret;

}


// ===== COMPILED SASS (sm_100) =====

	.target	sm_100

	.elftype	@"ET_EXEC"


//--------------------- .note.nv.tkinfo           --------------------------
	.section	.note.nv.tkinfo,"",@"SHT_NOTE"
	.sectionflags	@"SHF_NOTE_NV_TKINFO"
	.tkinfo
        /*0018*/ 	.word	0x00000002
        /*0030*/ 	.string	""
        /*0030*/ 	.string	"ptxas"
        /*0030*/ 	.string	"Cuda compilation tools, release 13.0, V13.0.88"
        /*0030*/ 	.string	"Build cuda_13.0.r13.0/compiler.36424714_0"
        /*0030*/ 	.string	"-arch sm_100 -m 64 "



//--------------------- .note.nv.cuinfo           --------------------------
	.section	.note.nv.cuinfo,"",@"SHT_NOTE"
	.sectionflags	@"SHF_NOTE_NV_CUINFO"
        /*0018*/ 	.short	0x0002
        /*001a*/ 	.short	0x0064
        /*001c*/ 	.short	0x0082
	.zero		2


//--------------------- .nv.info                  --------------------------
	.section	.nv.info,"",@"SHT_CUDA_INFO"
	.align	4


	//----- nvinfo : EIATTR_REGCOUNT
	.align		4
        /*0000*/ 	.byte	0x04, 0x2f
        /*0002*/ 	.short	(.L_1 - .L_0)
	.align		4
.L_0:
        /*0004*/ 	.word	index@(_Z7gpu_addPKfS0_Pfi)
        /*0008*/ 	.word	0x0000000c


	//----- nvinfo : EIATTR_FRAME_SIZE
	.align		4
.L_1:
        /*000c*/ 	.byte	0x04, 0x11
        /*000e*/ 	.short	(.L_3 - .L_2)
	.align		4
.L_2:
        /*0010*/ 	.word	index@(_Z7gpu_addPKfS0_Pfi)
        /*0014*/ 	.word	0x00000000


	//----- nvinfo : EIATTR_MIN_STACK_SIZE
	.align		4
.L_3:
        /*0018*/ 	.byte	0x04, 0x12
        /*001a*/ 	.short	(.L_5 - .L_4)
	.align		4
.L_4:
        /*001c*/ 	.word	index@(_Z7gpu_addPKfS0_Pfi)
        /*0020*/ 	.word	0x00000000
.L_5:


//--------------------- .nv.compat                --------------------------
	.section	.nv.compat,"",@"SHT_CUDA_COMPAT_INFO"
	.align	4
        /*0000*/ 	.byte	0x02, 0x09, 0x00, 0x00, 0x02, 0x02, 0x01, 0x00, 0x02, 0x05, 0x05, 0x00, 0x03, 0x07, 0x01, 0x01
        /*0010*/ 	.byte	0x02, 0x03, 0x00, 0x00, 0x02, 0x06, 0x01, 0x00, 0x04, 0x0b, 0x08, 0x00, 0x09, 0x00, 0x00, 0x00
        /*0020*/ 	.byte	0x00, 0x00, 0x00, 0x00


//--------------------- .nv.info._Z7gpu_addPKfS0_Pfi --------------------------
	.section	.nv.info._Z7gpu_addPKfS0_Pfi,"",@"SHT_CUDA_INFO"
	.sectionflags	@""
	.align	4


	//----- nvinfo : EIATTR_CUDA_API_VERSION
	.align		4
        /*0000*/ 	.byte	0x04, 0x37
        /*0002*/ 	.short	(.L_7 - .L_6)
.L_6:
        /*0004*/ 	.word	0x00000082


	//----- nvinfo : EIATTR_KPARAM_INFO
	.align		4
.L_7:
        /*0008*/ 	.byte	0x04, 0x17
        /*000a*/ 	.short	(.L_9 - .L_8)
.L_8:
        /*000c*/ 	.word	0x00000000
        /*0010*/ 	.short	0x0003
        /*0012*/ 	.short	0x0018
        /*0014*/ 	.byte	0x00, 0xf0, 0x11, 0x00


	//----- nvinfo : EIATTR_KPARAM_INFO
	.align		4
.L_9:
        /*0018*/ 	.byte	0x04, 0x17
        /*001a*/ 	.short	(.L_11 - .L_10)
.L_10:
        /*001c*/ 	.word	0x00000000
        /*0020*/ 	.short	0x0002
        /*0022*/ 	.short	0x0010
        /*0024*/ 	.byte	0x00, 0xf5, 0x21, 0x00


	//----- nvinfo : EIATTR_KPARAM_INFO
	.align		4
.L_11:
        /*0028*/ 	.byte	0x04, 0x17
        /*002a*/ 	.short	(.L_13 - .L_12)
.L_12:
        /*002c*/ 	.word	0x00000000
        /*0030*/ 	.short	0x0001
        /*0032*/ 	.short	0x0008
        /*0034*/ 	.byte	0x00, 0xf5, 0x21, 0x00


	//----- nvinfo : EIATTR_KPARAM_INFO
	.align		4
.L_13:
        /*0038*/ 	.byte	0x04, 0x17
        /*003a*/ 	.short	(.L_15 - .L_14)
.L_14:
        /*003c*/ 	.word	0x00000000
        /*0040*/ 	.short	0x0000
        /*0042*/ 	.short	0x0000
        /*0044*/ 	.byte	0x00, 0xf5, 0x21, 0x00


	//----- nvinfo : EIATTR_SPARSE_MMA_MASK
	.align		4
.L_15:
        /*0048*/ 	.byte	0x03, 0x50
        /*004a*/ 	.short	0x0000


	//----- nvinfo : EIATTR_MAXREG_COUNT
	.align		4
        /*004c*/ 	.byte	0x03, 0x1b
        /*004e*/ 	.short	0x00ff


	//----- nvinfo : EIATTR_MERCURY_ISA_VERSION
	.align		4
        /*0050*/ 	.byte	0x03, 0x5f
        /*0052*/ 	.short	0x0101


	//----- nvinfo : EIATTR_VRC_CTA_INIT_COUNT
	.align		4
        /*0054*/ 	.byte	0x02, 0x4a
	.zero		1
	.zero		1


	//----- nvinfo : EIATTR_EXIT_INSTR_OFFSETS
	.align		4
        /*0058*/ 	.byte	0x04, 0x1c
        /*005a*/ 	.short	(.L_17 - .L_16)


	//   ....[0]....
.L_16:
        /*005c*/ 	.word	0x000000d0


	//   ....[1]....
        /*0060*/ 	.word	0x00000190


	//----- nvinfo : EIATTR_CBANK_PARAM_SIZE
	.align		4
.L_17:
        /*0064*/ 	.byte	0x03, 0x19
        /*0066*/ 	.short	0x001c


	//----- nvinfo : EIATTR_PARAM_CBANK
	.align		4
        /*0068*/ 	.byte	0x04, 0x0a
        /*006a*/ 	.short	(.L_19 - .L_18)
	.align		4
.L_18:
        /*006c*/ 	.word	index@(.nv.constant0._Z7gpu_addPKfS0_Pfi)
        /*0070*/ 	.short	0x0380
        /*0072*/ 	.short	0x001c


	//----- nvinfo : EIATTR_SW_WAR
	.align		4
.L_19:
        /*0074*/ 	.byte	0x04, 0x36
        /*0076*/ 	.short	(.L_21 - .L_20)
.L_20:
        /*0078*/ 	.word	0x00000008
.L_21:


//--------------------- .nv.callgraph             --------------------------
	.section	.nv.callgraph,"",@"SHT_CUDA_CALLGRAPH"
	.align	4
	.sectionentsize	8
	.align		4
        /*0000*/ 	.word	0x00000000
	.align		4
        /*0004*/ 	.word	0xffffffff
	.align		4
        /*0008*/ 	.word	0x00000000
	.align		4
        /*000c*/ 	.word	0xfffffffe
	.align		4
        /*0010*/ 	.word	0x00000000
	.align		4
        /*0014*/ 	.word	0xfffffffd
	.align		4
        /*0018*/ 	.word	0x00000000
	.align		4
        /*001c*/ 	.word	0xfffffffc


//--------------------- .text._Z7gpu_addPKfS0_Pfi --------------------------
	.section	.text._Z7gpu_addPKfS0_Pfi,"ax",@progbits
	.align	128
        .global         _Z7gpu_addPKfS0_Pfi
        .type           _Z7gpu_addPKfS0_Pfi,@function
        .size           _Z7gpu_addPKfS0_Pfi,(.L_x_1 - _Z7gpu_addPKfS0_Pfi)
        .other          _Z7gpu_addPKfS0_Pfi,@"STO_CUDA_ENTRY STV_DEFAULT"
_Z7gpu_addPKfS0_Pfi:
.text._Z7gpu_addPKfS0_Pfi:
[----:B------:R-:W-:Y:S01]  /*0000*/  LDC R1, c[0x0][0x37c] ;  /* 0x0000df00ff017b82 */ /* 0x000fe20000000800 */
[----:B------:R-:W0:Y:S07]  /*0010*/  S2R R3, SR_TID.X ;  /* 0x0000000000037919 */ /* 0x000e2e0000002100 */
[----:B------:R-:W-:Y:S01]  /*0020*/  S2UR UR4, SR_CTAID.X ;  /* 0x00000000000479c3 */ /* 0x000fe20000002500 */
[----:B------:R-:W1:Y:S01]  /*0030*/  LDCU UR5, c[0x0][0x370] ;  /* 0x00006e00ff0577ac */ /* 0x000e620008000800 */
[----:B------:R-:W2:Y:S01]  /*0040*/  S2R R9, SR_TID.Y ;  /* 0x0000000000097919 */ /* 0x000ea20000002200 */
[----:B------:R-:W2:Y:S05]  /*0050*/  LDCU UR7, c[0x0][0x360] ;  /* 0x00006c00ff0777ac */ /* 0x000eaa0008000800 */
[----:B------:R-:W1:Y:S01]  /*0060*/  S2UR UR6, SR_CTAID.Y ;  /* 0x00000000000679c3 */ /* 0x000e620000002600 */
[----:B------:R-:W3:Y:S07]  /*0070*/  LDCU UR8, c[0x0][0x398] ;  /* 0x00007300ff0877ac */ /* 0x000eee0008000800 */
[----:B------:R-:W0:Y:S01]  /*0080*/  LDC R0, c[0x0][0x364] ;  /* 0x0000d900ff007b82 */ /* 0x000e220000000800 */
[----:B-1----:R-:W-:-:S06]  /*0090*/  UIMAD UR4, UR4, UR5, UR6 ;  /* 0x00000005040472a4 */ /* 0x002fcc000f8e0206 */
[----:B0-----:R-:W-:-:S04]  /*00a0*/  IMAD R0, R0, UR4, R3 ;  /* 0x0000000400007c24 */ /* 0x001fc8000f8e0203 */
[----:B--2---:R-:W-:-:S05]  /*00b0*/  IMAD R9, R0, UR7, R9 ;  /* 0x0000000700097c24 */ /* 0x004fca000f8e0209 */
[----:B---3--:R-:W-:-:S13]  /*00c0*/  ISETP.GE.AND P0, PT, R9, UR8, PT ;  /* 0x0000000809007c0c */ /* 0x008fda000bf06270 */
[----:B------:R-:W-:Y:S05]  /*00d0*/  @P0 EXIT ;  /* 0x000000000000094d */ /* 0x000fea0003800000 */
[----:B------:R-:W0:Y:S01]  /*00e0*/  LDC.64 R2, c[0x0][0x380] ;  /* 0x0000e000ff027b82 */ /* 0x000e220000000a00 */
[----:B------:R-:W1:Y:S07]  /*00f0*/  LDCU.64 UR4, c[0x0][0x358] ;  /* 0x00006b00ff0477ac */ /* 0x000e6e0008000a00 */
[----:B------:R-:W2:Y:S08]  /*0100*/  LDC.64 R4, c[0x0][0x388] ;  /* 0x0000e200ff047b82 */ /* 0x000eb00000000a00 */
[----:B------:R-:W3:Y:S01]  /*0110*/  LDC.64 R6, c[0x0][0x390] ;  /* 0x0000e400ff067b82 */ /* 0x000ee20000000a00 */
[----:B0-----:R-:W-:-:S06]  /*0120*/  IMAD.WIDE R2, R9, 0x4, R2 ;  /* 0x0000000409027825 */ /* 0x001fcc00078e0202 */
[----:B-1----:R-:W4:Y:S01]  /*0130*/  LDG.E R2, desc[UR4][R2.64] ;  /* 0x0000000402027981 */ /* 0x002f22000c1e1900 */
[----:B--2---:R-:W-:-:S06]  /*0140*/  IMAD.WIDE R4, R9, 0x4, R4 ;  /* 0x0000000409047825 */ /* 0x004fcc00078e0204 */
[----:B------:R-:W4:Y:S01]  /*0150*/  LDG.E R5, desc[UR4][R4.64] ;  /* 0x0000000404057981 */ /* 0x000f22000c1e1900 */
[----:B---3--:R-:W-:-:S04]  /*0160*/  IMAD.WIDE R6, R9, 0x4, R6 ;  /* 0x0000000409067825 */ /* 0x008fc800078e0206 */
[----:B----4-:R-:W-:-:S05]  /*0170*/  FADD R9, R2, R5 ;  /* 0x0000000502097221 */ /* 0x010fca0000000000 */
[----:B------:R-:W-:Y:S01]  /*0180*/  STG.E desc[UR4][R6.64], R9 ;  /* 0x0000000906007986 */ /* 0x000fe2000c101904 */
[----:B------:R-:W-:Y:S05]  /*0190*/  EXIT ;  /* 0x000000000000794d */ /* 0x000fea0003800000 */
.L_x_0:
[----:B------:R-:W-:-:S00]  /*01a0*/  BRA `(.L_x_0) ;  /* 0xfffffffc00fc7947 */ /* 0x000fc0000383ffff */
[----:B------:R-:W-:-:S00]  /*01b0*/  NOP ;  /* 0x0000000000007918 */ /* 0x000fc00000000000 */
        /* <DEDUP_REMOVED lines=12> */
.L_x_1:


//--------------------- .nv.shared.reserved.0     --------------------------
	.section	.nv.shared.reserved.0,"aw",@nobits
	.weak		__nv_reservedSMEM_offset_0_alias
	.size		__nv_reservedSMEM_offset_0_alias, 0, 64
	.other		__nv_reservedSMEM_offset_0_alias,@"STO_CUDA_RESERVED_SHARED STV_DEFAULT"
__nv_reservedSMEM_offset_0_alias:
	.zero		0
	.zero		64


//--------------------- .nv.constant0._Z7gpu_addPKfS0_Pfi --------------------------
	.section	.nv.constant0._Z7gpu_addPKfS0_Pfi,"a",@progbits
	.sectionflags	@""
	.align	4
.nv.constant0._Z7gpu_addPKfS0_Pfi:
	.zero		924


//--------------------- SYMBOLS --------------------------

	.type		.nv.reservedSmem.offset0,@object
	.size		.nv.reservedSmem.offset0,0x4
